//
// Generated by NVIDIA NVVM Compiler
//
// Compiler Build ID: CL-36424714
// Cuda compilation tools, release 13.0, V13.0.88
// Based on NVVM 20.0.0
//

.version 9.0
.target sm_100
.address_size 64

	// .globl	_Z12device_saxpyPfS_f

.visible .entry _Z12device_saxpyPfS_f(
	.param .u64 .ptr .align 1 _Z12device_saxpyPfS_f_param_0,
	.param .u64 .ptr .align 1 _Z12device_saxpyPfS_f_param_1,
	.param .f32 _Z12device_saxpyPfS_f_param_2
)
{
	.reg .b32 	%r<5>;
	.reg .b32 	%f<5>;
	.reg .b64 	%rd<8>;

	ld.param.u64 	%rd1, [_Z12device_saxpyPfS_f_param_0];
	ld.param.u64 	%rd2, [_Z12device_saxpyPfS_f_param_1];
	ld.param.f32 	%f1, [_Z12device_saxpyPfS_f_param_2];
	cvta.to.global.u64 	%rd3, %rd2;
	cvta.to.global.u64 	%rd4, %rd1;
	mov.u32 	%r1, %ctaid.x;
	mov.u32 	%r2, %ntid.x;
	mov.u32 	%r3, %tid.x;
	mad.lo.s32 	%r4, %r1, %r2, %r3;
	mul.wide.s32 	%rd5, %r4, 4;
	add.s64 	%rd6, %rd4, %rd5;
	ld.global.f32 	%f2, [%rd6];
	add.s64 	%rd7, %rd3, %rd5;
	ld.global.f32 	%f3, [%rd7];
	fma.rn.f32 	%f4, %f1, %f2, %f3;
	st.global.f32 	[%rd7], %f4;
	ret;

}


// ===== COMPILED SASS (sm_100) =====

	.target	sm_100

	.elftype	@"ET_EXEC"


//--------------------- .note.nv.tkinfo           --------------------------
	.section	.note.nv.tkinfo,"",@"SHT_NOTE"
	.sectionflags	@"SHF_NOTE_NV_TKINFO"
	.tkinfo
        /*0018*/ 	.word	0x00000002
        /*0030*/ 	.string	""
        /*0030*/ 	.string	"ptxas"
        /*0030*/ 	.string	"Cuda compilation tools, release 13.0, V13.0.88"
        /*0030*/ 	.string	"Build cuda_13.0.r13.0/compiler.36424714_0"
        /*0030*/ 	.string	"-arch sm_100 -m 64 "



//--------------------- .note.nv.cuinfo           --------------------------
	.section	.note.nv.cuinfo,"",@"SHT_NOTE"
	.sectionflags	@"SHF_NOTE_NV_CUINFO"
        /*0018*/ 	.short	0x0002
        /*001a*/ 	.short	0x0064
        /*001c*/ 	.short	0x0082
	.zero		2


//--------------------- .nv.info                  --------------------------
	.section	.nv.info,"",@"SHT_CUDA_INFO"
	.align	4


	//----- nvinfo : EIATTR_REGCOUNT
	.align		4
        /*0000*/ 	.byte	0x04, 0x2f
        /*0002*/ 	.short	(.L_1 - .L_0)
	.align		4
.L_0:
        /*0004*/ 	.word	index@(_Z12device_saxpyPfS_f)
        /*0008*/ 	.word	0x0000000a


	//----- nvinfo : EIATTR_FRAME_SIZE
	.align		4
.L_1:
        /*000c*/ 	.byte	0x04, 0x11
        /*000e*/ 	.short	(.L_3 - .L_2)
	.align		4
.L_2:
        /*0010*/ 	.word	index@(_Z12device_saxpyPfS_f)
        /*0014*/ 	.word	0x00000000


	//----- nvinfo : EIATTR_MIN_STACK_SIZE
	.align		4
.L_3:
        /*0018*/ 	.byte	0x04, 0x12
        /*001a*/ 	.short	(.L_5 - .L_4)
	.align		4
.L_4:
        /*001c*/ 	.word	index@(_Z12device_saxpyPfS_f)
        /*0020*/ 	.word	0x00000000
.L_5:


//--------------------- .nv.compat                --------------------------
	.section	.nv.compat,"",@"SHT_CUDA_COMPAT_INFO"
	.align	4
        /*0000*/ 	.byte	0x02, 0x09, 0x00, 0x00, 0x02, 0x02, 0x01, 0x00, 0x02, 0x05, 0x05, 0x00, 0x03, 0x07, 0x01, 0x01
        /*0010*/ 	.byte	0x02, 0x03, 0x00, 0x00, 0x02, 0x06, 0x01, 0x00, 0x04, 0x0b, 0x08, 0x00, 0x09, 0x00, 0x00, 0x00
        /*0020*/ 	.byte	0x00, 0x00, 0x00, 0x00


//--------------------- .nv.info._Z12device_saxpyPfS_f --------------------------
	.section	.nv.info._Z12device_saxpyPfS_f,"",@"SHT_CUDA_INFO"
	.sectionflags	@""
	.align	4


	//----- nvinfo : EIATTR_CUDA_API_VERSION
	.align		4
        /*0000*/ 	.byte	0x04, 0x37
        /*0002*/ 	.short	(.L_7 - .L_6)
.L_6:
        /*0004*/ 	.word	0x00000082


	//----- nvinfo : EIATTR_KPARAM_INFO
	.align		4
.L_7:
        /*0008*/ 	.byte	0x04, 0x17
        /*000a*/ 	.short	(.L_9 - .L_8)
.L_8:
        /*000c*/ 	.word	0x00000000
        /*0010*/ 	.short	0x0002
        /*0012*/ 	.short	0x0010
        /*0014*/ 	.byte	0x00, 0xf0, 0x11, 0x00


	//----- nvinfo : EIATTR_KPARAM_INFO
	.align		4
.L_9:
        /*0018*/ 	.byte	0x04, 0x17
        /*001a*/ 	.short	(.L_11 - .L_10)
.L_10:
        /*001c*/ 	.word	0x00000000
        /*0020*/ 	.short	0x0001
        /*0022*/ 	.short	0x0008
        /*0024*/ 	.byte	0x00, 0xf5, 0x21, 0x00


	//----- nvinfo : EIATTR_KPARAM_INFO
	.align		4
.L_11:
        /*0028*/ 	.byte	0x04, 0x17
        /*002a*/ 	.short	(.L_13 - .L_12)
.L_12:
        /*002c*/ 	.word	0x00000000
        /*0030*/ 	.short	0x0000
        /*0032*/ 	.short	0x0000
        /*0034*/ 	.byte	0x00, 0xf5, 0x21, 0x00


	//----- nvinfo : EIATTR_SPARSE_MMA_MASK
	.align		4
.L_13:
        /*0038*/ 	.byte	0x03, 0x50
        /*003a*/ 	.short	0x0000


	//----- nvinfo : EIATTR_MAXREG_COUNT
	.align		4
        /*003c*/ 	.byte	0x03, 0x1b
        /*003e*/ 	.short	0x00ff


	//----- nvinfo : EIATTR_MERCURY_ISA_VERSION
	.align		4
        /*0040*/ 	.byte	0x03, 0x5f
        /*0042*/ 	.short	0x0101


	//----- nvinfo : EIATTR_VRC_CTA_INIT_COUNT
	.align		4
        /*0044*/ 	.byte	0x02, 0x4a
	.zero		1
	.zero		1


	//----- nvinfo : EIATTR_EXIT_INSTR_OFFSETS
	.align		4
        /*0048*/ 	.byte	0x04, 0x1c
        /*004a*/ 	.short	(.L_15 - .L_14)


	//   ....[0]....
.L_14:
        /*004c*/ 	.word	0x000000f0


	//----- nvinfo : EIATTR_CBANK_PARAM_SIZE
	.align		4
.L_15:
        /*0050*/ 	.byte	0x03, 0x19
        /*0052*/ 	.short	0x0014


	//----- nvinfo : EIATTR_PARAM_CBANK
	.align		4
        /*0054*/ 	.byte	0x04, 0x0a
        /*0056*/ 	.short	(.L_17 - .L_16)
	.align		4
.L_16:
        /*0058*/ 	.word	index@(.nv.constant0._Z12device_saxpyPfS_f)
        /*005c*/ 	.short	0x0380
        /*005e*/ 	.short	0x0014


	//----- nvinfo : EIATTR_SW_WAR
	.align		4
.L_17:
        /*0060*/ 	.byte	0x04, 0x36
        /*0062*/ 	.short	(.L_19 - .L_18)
.L_18:
        /*0064*/ 	.word	0x00000008
.L_19:


//--------------------- .nv.callgraph             --------------------------
	.section	.nv.callgraph,"",@"SHT_CUDA_CALLGRAPH"
	.align	4
	.sectionentsize	8
	.align		4
        /*0000*/ 	.word	0x00000000
	.align		4
        /*0004*/ 	.word	0xffffffff
	.align		4
        /*0008*/ 	.word	0x00000000
	.align		4
        /*000c*/ 	.word	0xfffffffe
	.align		4
        /*0010*/ 	.word	0x00000000
	.align		4
        /*0014*/ 	.word	0xfffffffd
	.align		4
        /*0018*/ 	.word	0x00000000
	.align		4
        /*001c*/ 	.word	0xfffffffc


//--------------------- .text._Z12device_saxpyPfS_f --------------------------
	.section	.text._Z12device_saxpyPfS_f,"ax",@progbits
	.align	128
        .global         _Z12device_saxpyPfS_f
        .type           _Z12device_saxpyPfS_f,@function
        .size           _Z12device_saxpyPfS_f,(.L_x_1 - _Z12device_saxpyPfS_f)
        .other          _Z12device_saxpyPfS_f,@"STO_CUDA_ENTRY STV_DEFAULT"
_Z12device_saxpyPfS_f:
.text._Z12device_saxpyPfS_f:
[----:B------:R-:W-:Y:S01]  /*0000*/  LDC R1, c[0x0][0x37c] ;  /* 0x0000df00ff017b82 */ /* 0x000fe20000000800 */
[----:B------:R-:W0:Y:S07]  /*0010*/  S2R R0, SR_TID.X ;  /* 0x0000000000007919 */ /* 0x000e2e0000002100 */
[----:B------:R-:W0:Y:S01]  /*0020*/  S2UR UR6, SR_CTAID.X ;  /* 0x00000000000679c3 */ /* 0x000e220000002500 */
[----:B------:R-:W1:Y:S07]  /*0030*/  LDCU.64 UR4, c[0x0][0x358] ;  /* 0x00006b00ff0477ac */ /* 0x000e6e0008000a00 */
[----:B------:R-:W0:Y:S08]  /*0040*/  LDC R7, c[0x0][0x360] ;  /* 0x0000d800ff077b82 */ /* 0x000e300000000800 */
[----:B------:R-:W2:Y:S08]  /*0050*/  LDC.64 R2, c[0x0][0x380] ;  /* 0x0000e000ff027b82 */ /* 0x000eb00000000a00 */
[----:B------:R-:W3:Y:S01]  /*0060*/  LDC.64 R4, c[0x0][0x388] ;  /* 0x0000e200ff047b82 */ /* 0x000ee20000000a00 */
[----:B0-----:R-:W-:Y:S01]  /*0070*/  IMAD R7, R7, UR6, R0 ;  /* 0x0000000607077c24 */ /* 0x001fe2000f8e0200 */
[----:B------:R-:W0:Y:S03]  /*0080*/  LDCU UR6, c[0x0][0x390] ;  /* 0x00007200ff0677ac */ /* 0x000e260008000800 */
[----:B--2---:R-:W-:-:S06]  /*0090*/  IMAD.WIDE R2, R7, 0x4, R2 ;  /* 0x0000000407027825 */ /* 0x004fcc00078e0202 */
[----:B-1----:R-:W0:Y:S01]  /*00a0*/  LDG.E R2, desc[UR4][R2.64] ;  /* 0x0000000402027981 */ /* 0x002e22000c1e1900 */
[----:B---3--:R-:W-:-:S05]  /*00b0*/  IMAD.WIDE R4, R7, 0x4, R4 ;  /* 0x0000000407047825 */ /* 0x008fca00078e0204 */
[----:B------:R-:W0:Y:S02]  /*00c0*/  LDG.E R7, desc[UR4][R4.64] ;  /* 0x0000000404077981 */ /* 0x000e24000c1e1900 */
[----:B0-----:R-:W-:-:S05]  /*00d0*/  FFMA R7, R2, UR6, R7 ;  /* 0x0000000602077c23 */ /* 0x001fca0008000007 */
[----:B------:R-:W-:Y:S01]  /*00e0*/  STG.E desc[UR4][R4.64], R7 ;  /* 0x0000000704007986 */ /* 0x000fe2000c101904 */
[----:B------:R-:W-:Y:S05]  /*00f0*/  EXIT ;  /* 0x000000000000794d */ /* 0x000fea0003800000 */
.L_x_0:
[----:B------:R-:W-:-:S00]  /*0100*/  BRA `(.L_x_0) ;  /* 0xfffffffc00fc7947 */ /* 0x000fc0000383ffff */
[----:B------:R-:W-:-:S00]  /*0110*/  NOP ;  /* 0x0000000000007918 */ /* 0x000fc00000000000 */
        /* <DEDUP_REMOVED lines=14> */
.L_x_1:


//--------------------- .nv.shared.reserved.0     --------------------------
	.section	.nv.shared.reserved.0,"aw",@nobits
	.weak		__nv_reservedSMEM_offset_0_alias
	.size		__nv_reservedSMEM_offset_0_alias, 0, 64
	.other		__nv_reservedSMEM_offset_0_alias,@"STO_CUDA_RESERVED_SHARED STV_DEFAULT"
__nv_reservedSMEM_offset_0_alias:
	.zero		0
	.zero		64


//--------------------- .nv.constant0._Z12device_saxpyPfS_f --------------------------
	.section	.nv.constant0._Z12device_saxpyPfS_f,"a",@progbits
	.sectionflags	@""
	.align	4
.nv.constant0._Z12device_saxpyPfS_f:
	.zero		916


//--------------------- SYMBOLS --------------------------

	.type		.nv.reservedSmem.offset0,@object
	.size		.nv.reservedSmem.offset0,0x4
